//
// Generated by NVIDIA NVVM Compiler
//
// Compiler Build ID: CL-36424714
// Cuda compilation tools, release 13.0, V13.0.88
// Based on NVVM 20.0.0
//

.version 9.0
.target sm_100
.address_size 64

	// .globl	compare

.visible .entry compare(
	.param .u64 .ptr .align 1 compare_param_0,
	.param .u64 .ptr .align 1 compare_param_1,
	.param .u64 .ptr .align 1 compare_param_2,
	.param .u32 compare_param_3
)
{
	.reg .pred 	%p<6>;
	.reg .b32 	%r<7>;
	.reg .b64 	%rd<10>;
	.reg .b64 	%fd<10>;

	ld.param.u64 	%rd1, [compare_param_0];
	ld.param.u64 	%rd2, [compare_param_1];
	ld.param.u64 	%rd3, [compare_param_2];
	ld.param.u32 	%r2, [compare_param_3];
	mov.u32 	%r3, %ctaid.x;
	mov.u32 	%r4, %ntid.x;
	mov.u32 	%r5, %tid.x;
	mad.lo.s32 	%r1, %r3, %r4, %r5;
	setp.ge.s32 	%p1, %r1, %r2;
	@%p1 bra 	$L__BB0_3;
	cvta.to.global.u64 	%rd4, %rd1;
	cvta.to.global.u64 	%rd5, %rd2;
	mul.wide.s32 	%rd6, %r1, 8;
	add.s64 	%rd7, %rd4, %rd6;
	ld.global.f64 	%fd1, [%rd7];
	add.s64 	%rd8, %rd5, %rd6;
	ld.global.f64 	%fd2, [%rd8];
	sub.f64 	%fd3, %fd1, %fd2;
	setp.lt.f64 	%p2, %fd3, 0d0000000000000000;
	neg.f64 	%fd4, %fd3;
	selp.f64 	%fd5, %fd4, %fd3, %p2;
	setp.lt.f64 	%p3, %fd2, 0d0000000000000000;
	neg.f64 	%fd6, %fd2;
	selp.f64 	%fd7, %fd6, %fd2, %p3;
	setp.lt.f64 	%p4, %fd7, 0d3CD203AF9EE75616;
	selp.f64 	%fd8, 0d3CD203AF9EE75616, %fd7, %p4;
	div.rn.f64 	%fd9, %fd5, %fd8;
	setp.leu.f64 	%p5, %fd9, 0d3EB0C6F7A0B5ED8D;
	@%p5 bra 	$L__BB0_3;
	cvta.to.global.u64 	%rd9, %rd3;
	atom.global.add.u32 	%r6, [%rd9], 1;
$L__BB0_3:
	ret;

}


// ===== COMPILED SASS (sm_100) =====

	.target	sm_100

	.elftype	@"ET_EXEC"


//--------------------- .note.nv.tkinfo           --------------------------
	.section	.note.nv.tkinfo,"",@"SHT_NOTE"
	.sectionflags	@"SHF_NOTE_NV_TKINFO"
	.tkinfo
        /*0018*/ 	.word	0x00000002
        /*0030*/ 	.string	""
        /*0030*/ 	.string	"ptxas"
        /*0030*/ 	.string	"Cuda compilation tools, release 13.0, V13.0.88"
        /*0030*/ 	.string	"Build cuda_13.0.r13.0/compiler.36424714_0"
        /*0030*/ 	.string	"-arch sm_100 -m 64 "



//--------------------- .note.nv.cuinfo           --------------------------
	.section	.note.nv.cuinfo,"",@"SHT_NOTE"
	.sectionflags	@"SHF_NOTE_NV_CUINFO"
        /*0018*/ 	.short	0x0002
        /*001a*/ 	.short	0x0064
        /*001c*/ 	.short	0x0082
	.zero		2


//--------------------- .nv.info                  --------------------------
	.section	.nv.info,"",@"SHT_CUDA_INFO"
	.align	4


	//----- nvinfo : EIATTR_REGCOUNT
	.align		4
        /*0000*/ 	.byte	0x04, 0x2f
        /*0002*/ 	.short	(.L_1 - .L_0)
	.align		4
.L_0:
        /*0004*/ 	.word	index@(compare)
        /*0008*/ 	.word	0x00000018


	//----- nvinfo : EIATTR_FRAME_SIZE
	.align		4
.L_1:
        /*000c*/ 	.byte	0x04, 0x11
        /*000e*/ 	.short	(.L_3 - .L_2)
	.align		4
.L_2:
        /*0010*/ 	.word	index@($__internal_0_$__cuda_sm20_div_rn_f64_full)
        /*0014*/ 	.word	0x00000000


	//----- nvinfo : EIATTR_FRAME_SIZE
	.align		4
.L_3:
        /*0018*/ 	.byte	0x04, 0x11
        /*001a*/ 	.short	(.L_5 - .L_4)
	.align		4
.L_4:
        /*001c*/ 	.word	index@(compare)
        /*0020*/ 	.word	0x00000000


	//----- nvinfo : EIATTR_MIN_STACK_SIZE
	.align		4
.L_5:
        /*0024*/ 	.byte	0x04, 0x12
        /*0026*/ 	.short	(.L_7 - .L_6)
	.align		4
.L_6:
        /*0028*/ 	.word	index@(compare)
        /*002c*/ 	.word	0x00000000
.L_7:


//--------------------- .nv.compat                --------------------------
	.section	.nv.compat,"",@"SHT_CUDA_COMPAT_INFO"
	.align	4
        /*0000*/ 	.byte	0x02, 0x09, 0x00, 0x00, 0x02, 0x02, 0x01, 0x00, 0x02, 0x05, 0x05, 0x00, 0x03, 0x07, 0x01, 0x01
        /*0010*/ 	.byte	0x02, 0x03, 0x00, 0x00, 0x02, 0x06, 0x01, 0x00, 0x04, 0x0b, 0x08, 0x00, 0x01, 0x00, 0x00, 0x00
        /*0020*/ 	.byte	0x00, 0x00, 0x00, 0x00


//--------------------- .nv.info.compare          --------------------------
	.section	.nv.info.compare,"",@"SHT_CUDA_INFO"
	.sectionflags	@""
	.align	4


	//----- nvinfo : EIATTR_CUDA_API_VERSION
	.align		4
        /*0000*/ 	.byte	0x04, 0x37
        /*0002*/ 	.short	(.L_9 - .L_8)
.L_8:
        /*0004*/ 	.word	0x00000082


	//----- nvinfo : EIATTR_KPARAM_INFO
	.align		4
.L_9:
        /*0008*/ 	.byte	0x04, 0x17
        /*000a*/ 	.short	(.L_11 - .L_10)
.L_10:
        /*000c*/ 	.word	0x00000000
        /*0010*/ 	.short	0x0003
        /*0012*/ 	.short	0x0018
        /*0014*/ 	.byte	0x00, 0xf0, 0x11, 0x00


	//----- nvinfo : EIATTR_KPARAM_INFO
	.align		4
.L_11:
        /*0018*/ 	.byte	0x04, 0x17
        /*001a*/ 	.short	(.L_13 - .L_12)
.L_12:
        /*001c*/ 	.word	0x00000000
        /*0020*/ 	.short	0x0002
        /*0022*/ 	.short	0x0010
        /*0024*/ 	.byte	0x00, 0xf5, 0x21, 0x00


	//----- nvinfo : EIATTR_KPARAM_INFO
	.align		4
.L_13:
        /*0028*/ 	.byte	0x04, 0x17
        /*002a*/ 	.short	(.L_15 - .L_14)
.L_14:
        /*002c*/ 	.word	0x00000000
        /*0030*/ 	.short	0x0001
        /*0032*/ 	.short	0x0008
        /*0034*/ 	.byte	0x00, 0xf5, 0x21, 0x00


	//----- nvinfo : EIATTR_KPARAM_INFO
	.align		4
.L_15:
        /*0038*/ 	.byte	0x04, 0x17
        /*003a*/ 	.short	(.L_17 - .L_16)
.L_16:
        /*003c*/ 	.word	0x00000000
        /*0040*/ 	.short	0x0000
        /*0042*/ 	.short	0x0000
        /*0044*/ 	.byte	0x00, 0xf5, 0x21, 0x00


	//----- nvinfo : EIATTR_SPARSE_MMA_MASK
	.align		4
.L_17:
        /*0048*/ 	.byte	0x03, 0x50
        /*004a*/ 	.short	0x0000


	//----- nvinfo : EIATTR_MAXREG_COUNT
	.align		4
        /*004c*/ 	.byte	0x03, 0x1b
        /*004e*/ 	.short	0x00ff


	//----- nvinfo : EIATTR_MERCURY_ISA_VERSION
	.align		4
        /*0050*/ 	.byte	0x03, 0x5f
        /*0052*/ 	.short	0x0101


	//----- nvinfo : EIATTR_INT_WARP_WIDE_INSTR_OFFSETS
	.align		4
        /*0054*/ 	.byte	0x04, 0x31
        /*0056*/ 	.short	(.L_19 - .L_18)


	//   ....[0]....
.L_18:
        /*0058*/ 	.word	0x00000370


	//----- nvinfo : EIATTR_VRC_CTA_INIT_COUNT
	.align		4
.L_19:
        /*005c*/ 	.byte	0x02, 0x4a
	.zero		1
	.zero		1


	//----- nvinfo : EIATTR_EXIT_INSTR_OFFSETS
	.align		4
        /*0060*/ 	.byte	0x04, 0x1c
        /*0062*/ 	.short	(.L_21 - .L_20)


	//   ....[0]....
.L_20:
        /*0064*/ 	.word	0x00000070


	//   ....[1]....
        /*0068*/ 	.word	0x00000340


	//   ....[2]....
        /*006c*/ 	.word	0x000003c0


	//----- nvinfo : EIATTR_CRS_STACK_SIZE
	.align		4
.L_21:
        /*0070*/ 	.byte	0x04, 0x1e
        /*0072*/ 	.short	(.L_23 - .L_22)
.L_22:
        /*0074*/ 	.word	0x00000000


	//----- nvinfo : EIATTR_CBANK_PARAM_SIZE
	.align		4
.L_23:
        /*0078*/ 	.byte	0x03, 0x19
        /*007a*/ 	.short	0x001c


	//----- nvinfo : EIATTR_PARAM_CBANK
	.align		4
        /*007c*/ 	.byte	0x04, 0x0a
        /*007e*/ 	.short	(.L_25 - .L_24)
	.align		4
.L_24:
        /*0080*/ 	.word	index@(.nv.constant0.compare)
        /*0084*/ 	.short	0x0380
        /*0086*/ 	.short	0x001c


	//----- nvinfo : EIATTR_SW_WAR
	.align		4
.L_25:
        /*0088*/ 	.byte	0x04, 0x36
        /*008a*/ 	.short	(.L_27 - .L_26)
.L_26:
        /*008c*/ 	.word	0x00000008
.L_27:


//--------------------- .nv.callgraph             --------------------------
	.section	.nv.callgraph,"",@"SHT_CUDA_CALLGRAPH"
	.align	4
	.sectionentsize	8
	.align		4
        /*0000*/ 	.word	0x00000000
	.align		4
        /*0004*/ 	.word	0xffffffff
	.align		4
        /*0008*/ 	.word	0x00000000
	.align		4
        /*000c*/ 	.word	0xfffffffe
	.align		4
        /*0010*/ 	.word	0x00000000
	.align		4
        /*0014*/ 	.word	0xfffffffd
	.align		4
        /*0018*/ 	.word	0x00000000
	.align		4
        /*001c*/ 	.word	0xfffffffc


//--------------------- .text.compare             --------------------------
	.section	.text.compare,"ax",@progbits
	.align	128
        .global         compare
        .type           compare,@function
        .size           compare,(.L_x_8 - compare)
        .other          compare,@"STO_CUDA_ENTRY STV_DEFAULT"
compare:
.text.compare:
[----:B------:R-:W-:Y:S01]  /*0000*/  LDC R1, c[0x0][0x37c] ;  /* 0x0000df00ff017b82 */ /* 0x000fe20000000800 */
[----:B------:R-:W0:Y:S07]  /*0010*/  S2R R0, SR_TID.X ;  /* 0x0000000000007919 */ /* 0x000e2e0000002100 */
[----:B------:R-:W0:Y:S01]  /*0020*/  S2UR UR4, SR_CTAID.X ;  /* 0x00000000000479c3 */ /* 0x000e220000002500 */
[----:B------:R-:W1:Y:S07]  /*0030*/  LDCU UR5, c[0x0][0x398] ;  /* 0x00007300ff0577ac */ /* 0x000e6e0008000800 */
[----:B------:R-:W0:Y:S02]  /*0040*/  LDC R5, c[0x0][0x360] ;  /* 0x0000d800ff057b82 */ /* 0x000e240000000800 */
[----:B0-----:R-:W-:-:S05]  /*0050*/  IMAD R5, R5, UR4, R0 ;  /* 0x0000000405057c24 */ /* 0x001fca000f8e0200 */
[----:B-1----:R-:W-:-:S13]  /*0060*/  ISETP.GE.AND P0, PT, R5, UR5, PT ;  /* 0x0000000505007c0c */ /* 0x002fda000bf06270 */
[----:B------:R-:W-:Y:S05]  /*0070*/  @P0 EXIT ;  /* 0x000000000000094d */ /* 0x000fea0003800000 */
[----:B------:R-:W0:Y:S01]  /*0080*/  LDC.64 R6, c[0x0][0x388] ;  /* 0x0000e200ff067b82 */ /* 0x000e220000000a00 */
[----:B------:R-:W1:Y:S07]  /*0090*/  LDCU.64 UR4, c[0x0][0x358] ;  /* 0x00006b00ff0477ac */ /* 0x000e6e0008000a00 */
[----:B------:R-:W2:Y:S01]  /*00a0*/  LDC.64 R2, c[0x0][0x380] ;  /* 0x0000e000ff027b82 */ /* 0x000ea20000000a00 */
[----:B0-----:R-:W-:-:S06]  /*00b0*/  IMAD.WIDE R6, R5, 0x8, R6 ;  /* 0x0000000805067825 */ /* 0x001fcc00078e0206 */
[----:B-1----:R-:W3:Y:S01]  /*00c0*/  LDG.E.64 R6, desc[UR4][R6.64] ;  /* 0x0000000406067981 */ /* 0x002ee2000c1e1b00 */
[----:B--2---:R-:W-:-:S06]  /*00d0*/  IMAD.WIDE R2, R5, 0x8, R2 ;  /* 0x0000000805027825 */ /* 0x004fcc00078e0202 */
[----:B------:R-:W2:Y:S01]  /*00e0*/  LDG.E.64 R2, desc[UR4][R2.64] ;  /* 0x0000000402027981 */ /* 0x000ea2000c1e1b00 */
[----:B------:R-:W-:Y:S01]  /*00f0*/  UMOV UR6, 0x9ee75616 ;  /* 0x9ee7561600067882 */ /* 0x000fe20000000000 */
[----:B------:R-:W-:Y:S01]  /*0100*/  UMOV UR7, 0x3cd203af ;  /* 0x3cd203af00077882 */ /* 0x000fe20000000000 */
[----:B------:R-:W-:Y:S01]  /*0110*/  IMAD.MOV.U32 R8, RZ, RZ, 0x1 ;  /* 0x00000001ff087424 */ /* 0x000fe200078e00ff */
[----:B------:R-:W-:Y:S01]  /*0120*/  BSSY.RECONVERGENT B0, `(.L_x_0) ;  /* 0x000001e000007945 */ /* 0x000fe20003800200 */
[--C-:B---3--:R-:W-:Y:S02]  /*0130*/  DADD R4, -RZ, -R6.reuse ;  /* 0x00000000ff047229 */ /* 0x108fe40000000906 */
[----:B------:R-:W-:Y:S02]  /*0140*/  DSETP.GEU.AND P0, PT, R6, RZ, PT ;  /* 0x000000ff0600722a */ /* 0x000fe40003f0e000 */
[----:B--2---:R-:W-:-:S06]  /*0150*/  DADD R2, R2, -R6 ;  /* 0x0000000002027229 */ /* 0x004fcc0000000806 */
[----:B------:R-:W-:Y:S02]  /*0160*/  FSEL R4, R4, R6, !P0 ;  /* 0x0000000604047208 */ /* 0x000fe40004000000 */
[----:B------:R-:W-:-:S06]  /*0170*/  FSEL R5, R5, R7, !P0 ;  /* 0x0000000705057208 */ /* 0x000fcc0004000000 */
[----:B------:R-:W-:-:S06]  /*0180*/  DSETP.GEU.AND P0, PT, R4, UR6, PT ;  /* 0x0000000604007e2a */ /* 0x000fcc000bf0e000 */
[----:B------:R-:W-:Y:S02]  /*0190*/  FSEL R5, R5, 0.025636522099375724792, P0 ;  /* 0x3cd203af05057808 */ /* 0x000fe40000000000 */
[----:B------:R-:W-:Y:S01]  /*01a0*/  FSEL R4, R4, -2.4493680661224648119e-20, P0 ;  /* 0x9ee7561604047808 */ /* 0x000fe20000000000 */
[----:B------:R-:W-:Y:S01]  /*01b0*/  DSETP.GEU.AND P0, PT, R2, RZ, PT ;  /* 0x000000ff0200722a */ /* 0x000fe20003f0e000 */
[----:B------:R-:W0:Y:S04]  /*01c0*/  MUFU.RCP64H R9, R5 ;  /* 0x0000000500097308 */ /* 0x000e280000001800 */
[----:B0-----:R-:W-:-:S08]  /*01d0*/  DFMA R10, -R4, R8, 1 ;  /* 0x3ff00000040a742b */ /* 0x001fd00000000108 */
[----:B------:R-:W-:-:S08]  /*01e0*/  DFMA R10, R10, R10, R10 ;  /* 0x0000000a0a0a722b */ /* 0x000fd0000000000a */
[----:B------:R-:W-:Y:S02]  /*01f0*/  DFMA R10, R8, R10, R8 ;  /* 0x0000000a080a722b */ /* 0x000fe40000000008 */
[----:B------:R-:W-:-:S06]  /*0200*/  DADD R8, -RZ, -R2 ;  /* 0x00000000ff087229 */ /* 0x000fcc0000000902 */
[----:B------:R-:W-:-:S04]  /*0210*/  DFMA R6, -R4, R10, 1 ;  /* 0x3ff000000406742b */ /* 0x000fc8000000010a */
[----:B------:R-:W-:Y:S02]  /*0220*/  FSEL R12, R8, R2, !P0 ;  /* 0x00000002080c7208 */ /* 0x000fe40004000000 */
[----:B------:R-:W-:Y:S02]  /*0230*/  FSEL R13, R9, R3, !P0 ;  /* 0x00000003090d7208 */ /* 0x000fe40004000000 */
[----:B------:R-:W-:Y:S02]  /*0240*/  DFMA R6, R10, R6, R10 ;  /* 0x000000060a06722b */ /* 0x000fe4000000000a */
[----:B------:R-:W-:-:S06]  /*0250*/  FSETP.GEU.AND P1, PT, |R13|, 6.5827683646048100446e-37, PT ;  /* 0x036000000d00780b */ /* 0x000fcc0003f2e200 */
[----:B------:R-:W-:-:S08]  /*0260*/  DMUL R2, R6, R12 ;  /* 0x0000000c06027228 */ /* 0x000fd00000000000 */
[----:B------:R-:W-:-:S08]  /*0270*/  DFMA R8, -R4, R2, R12 ;  /* 0x000000020408722b */ /* 0x000fd0000000010c */
[----:B------:R-:W-:-:S10]  /*0280*/  DFMA R2, R6, R8, R2 ;  /* 0x000000080602722b */ /* 0x000fd40000000002 */
[----:B------:R-:W-:-:S05]  /*0290*/  FFMA R0, RZ, R5, R3 ;  /* 0x00000005ff007223 */ /* 0x000fca0000000003 */
[----:B------:R-:W-:-:S13]  /*02a0*/  FSETP.GT.AND P0, PT, |R0|, 1.469367938527859385e-39, PT ;  /* 0x001000000000780b */ /* 0x000fda0003f04200 */
[----:B------:R-:W-:Y:S05]  /*02b0*/  @P0 BRA P1, `(.L_x_1) ;  /* 0x0000000000100947 */ /* 0x000fea0000800000 */
[----:B------:R-:W-:-:S07]  /*02c0*/  MOV R0, 0x2e0 ;  /* 0x000002e000007802 */ /* 0x000fce0000000f00 */
[----:B------:R-:W-:Y:S05]  /*02d0*/  CALL.REL.NOINC `($__internal_0_$__cuda_sm20_div_rn_f64_full) ;  /* 0x00000000003c7944 */ /* 0x000fea0003c00000 */
[----:B------:R-:W-:Y:S02]  /*02e0*/  IMAD.MOV.U32 R2, RZ, RZ, R8 ;  /* 0x000000ffff027224 */ /* 0x000fe400078e0008 */
[----:B------:R-:W-:-:S07]  /*02f0*/  IMAD.MOV.U32 R3, RZ, RZ, R9 ;  /* 0x000000ffff037224 */ /* 0x000fce00078e0009 */
.L_x_1:
[----:B------:R-:W-:Y:S05]  /*0300*/  BSYNC.RECONVERGENT B0 ;  /* 0x0000000000007941 */ /* 0x000fea0003800200 */
.L_x_0:
[----:B------:R-:W-:Y:S01]  /*0310*/  UMOV UR6, 0xa0b5ed8d ;  /* 0xa0b5ed8d00067882 */ /* 0x000fe20000000000 */
[----:B------:R-:W-:Y:S02]  /*0320*/  UMOV UR7, 0x3eb0c6f7 ;  /* 0x3eb0c6f700077882 */ /* 0x000fe40000000000 */
[----:B------:R-:W-:-:S14]  /*0330*/  DSETP.GT.AND P0, PT, R2, UR6, PT ;  /* 0x0000000602007e2a */ /* 0x000fdc000bf04000 */
[----:B------:R-:W-:Y:S05]  /*0340*/  @!P0 EXIT ;  /* 0x000000000000894d */ /* 0x000fea0003800000 */
[----:B------:R-:W0:Y:S01]  /*0350*/  S2R R0, SR_LANEID ;  /* 0x0000000000007919 */ /* 0x000e220000000000 */
[----:B------:R-:W1:Y:S01]  /*0360*/  LDC.64 R2, c[0x0][0x390] ;  /* 0x0000e400ff027b82 */ /* 0x000e620000000a00 */
[----:B------:R-:W-:Y:S02]  /*0370*/  VOTEU.ANY UR6, UPT, PT ;  /* 0x0000000000067886 */ /* 0x000fe400038e0100 */
[----:B------:R-:W-:Y:S02]  /*0380*/  UFLO.U32 UR7, UR6 ;  /* 0x00000006000772bd */ /* 0x000fe400080e0000 */
[----:B------:R-:W1:Y:S04]  /*0390*/  POPC R5, UR6 ;  /* 0x0000000600057d09 */ /* 0x000e680008000000 */
[----:B0-----:R-:W-:-:S13]  /*03a0*/  ISETP.EQ.U32.AND P0, PT, R0, UR7, PT ;  /* 0x0000000700007c0c */ /* 0x001fda000bf02070 */
[----:B-1----:R-:W-:Y:S01]  /*03b0*/  @P0 REDG.E.ADD.STRONG.GPU desc[UR4][R2.64], R5 ;  /* 0x000000050200098e */ /* 0x002fe2000c12e104 */
[----:B------:R-:W-:Y:S05]  /*03c0*/  EXIT ;  /* 0x000000000000794d */ /* 0x000fea0003800000 */
        .weak           $__internal_0_$__cuda_sm20_div_rn_f64_full
        .type           $__internal_0_$__cuda_sm20_div_rn_f64_full,@function
        .size           $__internal_0_$__cuda_sm20_div_rn_f64_full,(.L_x_8 - $__internal_0_$__cuda_sm20_div_rn_f64_full)
$__internal_0_$__cuda_sm20_div_rn_f64_full:
[C---:B------:R-:W-:Y:S01]  /*03d0*/  FSETP.GEU.AND P0, PT, |R5|.reuse, 1.469367938527859385e-39, PT ;  /* 0x001000000500780b */ /* 0x040fe20003f0e200 */
[----:B------:R-:W-:Y:S01]  /*03e0*/  IMAD.MOV.U32 R7, RZ, RZ, R13 ;  /* 0x000000ffff077224 */ /* 0x000fe200078e000d */
[----:B------:R-:W-:Y:S01]  /*03f0*/  LOP3.LUT R2, R5, 0x800fffff, RZ, 0xc0, !PT ;  /* 0x800fffff05027812 */ /* 0x000fe200078ec0ff */
[----:B------:R-:W-:Y:S01]  /*0400*/  IMAD.MOV.U32 R10, RZ, RZ, 0x1 ;  /* 0x00000001ff0a7424 */ /* 0x000fe200078e00ff */
[----:B------:R-:W-:Y:S01]  /*0410*/  BSSY.RECONVERGENT B1, `(.L_x_2) ;  /* 0x0000056000017945 */ /* 0x000fe20003800200 */
[----:B------:R-:W-:Y:S01]  /*0420*/  IMAD.MOV.U32 R6, RZ, RZ, R12 ;  /* 0x000000ffff067224 */ /* 0x000fe200078e000c */
[----:B------:R-:W-:Y:S01]  /*0430*/  LOP3.LUT R3, R2, 0x3ff00000, RZ, 0xfc, !PT ;  /* 0x3ff0000002037812 */ /* 0x000fe200078efcff */
[----:B------:R-:W-:Y:S01]  /*0440*/  IMAD.MOV.U32 R2, RZ, RZ, R4 ;  /* 0x000000ffff027224 */ /* 0x000fe200078e0004 */
[C---:B------:R-:W-:Y:S02]  /*0450*/  FSETP.GEU.AND P2, PT, |R7|.reuse, 1.469367938527859385e-39, PT ;  /* 0x001000000700780b */ /* 0x040fe40003f4e200 */
[----:B------:R-:W-:-:S03]  /*0460*/  LOP3.LUT R8, R7, 0x7ff00000, RZ, 0xc0, !PT ;  /* 0x7ff0000007087812 */ /* 0x000fc600078ec0ff */
[----:B------:R-:W-:-:S06]  /*0470*/  @!P0 DMUL R2, R4, 8.98846567431157953865e+307 ;  /* 0x7fe0000004028828 */ /* 0x000fcc0000000000 */
[----:B------:R-:W0:Y:S02]  /*0480*/  MUFU.RCP64H R11, R3 ;  /* 0x00000003000b7308 */ /* 0x000e240000001800 */
[----:B------:R-:W-:-:S04]  /*0490*/  @!P2 LOP3.LUT R9, R5, 0x7ff00000, RZ, 0xc0, !PT ;  /* 0x7ff000000509a812 */ /* 0x000fc800078ec0ff */
[----:B------:R-:W-:Y:S01]  /*04a0*/  @!P2 ISETP.GE.U32.AND P3, PT, R8, R9, PT ;  /* 0x000000090800a20c */ /* 0x000fe20003f66070 */
[----:B------:R-:W-:Y:S01]  /*04b0*/  IMAD.MOV.U32 R9, RZ, RZ, 0x1ca00000 ;  /* 0x1ca00000ff097424 */ /* 0x000fe200078e00ff */
[----:B0-----:R-:W-:-:S08]  /*04c0*/  DFMA R12, R10, -R2, 1 ;  /* 0x3ff000000a0c742b */ /* 0x001fd00000000802 */
[----:B------:R-:W-:Y:S01]  /*04d0*/  DFMA R14, R12, R12, R12 ;  /* 0x0000000c0c0e722b */ /* 0x000fe2000000000c */
[----:B------:R-:W-:-:S04]  /*04e0*/  LOP3.LUT R13, R5, 0x7ff00000, RZ, 0xc0, !PT ;  /* 0x7ff00000050d7812 */ /* 0x000fc800078ec0ff */
[----:B------:R-:W-:-:S03]  /*04f0*/  ISETP.GE.U32.AND P1, PT, R8, R13, PT ;  /* 0x0000000d0800720c */ /* 0x000fc60003f26070 */
[----:B------:R-:W-:Y:S01]  /*0500*/  DFMA R16, R10, R14, R10 ;  /* 0x0000000e0a10722b */ /* 0x000fe2000000000a */
[C---:B------:R-:W-:Y:S01]  /*0510*/  @!P2 SEL R15, R9.reuse, 0x63400000, !P3 ;  /* 0x63400000090fa807 */ /* 0x040fe20005800000 */
[----:B------:R-:W-:Y:S01]  /*0520*/  IMAD.MOV.U32 R10, RZ, RZ, R6 ;  /* 0x000000ffff0a7224 */ /* 0x000fe200078e0006 */
[----:B------:R-:W-:Y:S01]  /*0530*/  SEL R11, R9, 0x63400000, !P1 ;  /* 0x63400000090b7807 */ /* 0x000fe20004800000 */
[----:B------:R-:W-:Y:S01]  /*0540*/  @!P2 IMAD.MOV.U32 R14, RZ, RZ, RZ ;  /* 0x000000ffff0ea224 */ /* 0x000fe200078e00ff */
[--C-:B------:R-:W-:Y:S02]  /*0550*/  @!P2 LOP3.LUT R15, R15, 0x80000000, R7.reuse, 0xf8, !PT ;  /* 0x800000000f0fa812 */ /* 0x100fe400078ef807 */
[----:B------:R-:W-:Y:S01]  /*0560*/  LOP3.LUT R11, R11, 0x800fffff, R7, 0xf8, !PT ;  /* 0x800fffff0b0b7812 */ /* 0x000fe200078ef807 */
[----:B------:R-:W-:Y:S01]  /*0570*/  DFMA R18, R16, -R2, 1 ;  /* 0x3ff000001012742b */ /* 0x000fe20000000802 */
[----:B------:R-:W-:-:S06]  /*0580*/  @!P2 LOP3.LUT R15, R15, 0x100000, RZ, 0xfc, !PT ;  /* 0x001000000f0fa812 */ /* 0x000fcc00078efcff */
[----:B------:R-:W-:Y:S02]  /*0590*/  @!P2 DFMA R10, R10, 2, -R14 ;  /* 0x400000000a0aa82b */ /* 0x000fe4000000080e */
[----:B------:R-:W-:Y:S01]  /*05a0*/  DFMA R14, R16, R18, R16 ;  /* 0x00000012100e722b */ /* 0x000fe20000000010 */
[----:B------:R-:W-:Y:S02]  /*05b0*/  IMAD.MOV.U32 R19, RZ, RZ, R8 ;  /* 0x000000ffff137224 */ /* 0x000fe400078e0008 */
[----:B------:R-:W-:Y:S01]  /*05c0*/  IMAD.MOV.U32 R18, RZ, RZ, R13 ;  /* 0x000000ffff127224 */ /* 0x000fe200078e000d */
[----:B------:R-:W-:-:S04]  /*05d0*/  @!P0 LOP3.LUT R18, R3, 0x7ff00000, RZ, 0xc0, !PT ;  /* 0x7ff0000003128812 */ /* 0x000fc800078ec0ff */
[----:B------:R-:W-:Y:S01]  /*05e0*/  @!P2 LOP3.LUT R19, R11, 0x7ff00000, RZ, 0xc0, !PT ;  /* 0x7ff000000b13a812 */ /* 0x000fe200078ec0ff */
[----:B------:R-:W-:Y:S01]  /*05f0*/  DMUL R16, R14, R10 ;  /* 0x0000000a0e107228 */ /* 0x000fe20000000000 */
[----:B------:R-:W-:-:S03]  /*0600*/  VIADD R21, R18, 0xffffffff ;  /* 0xffffffff12157836 */ /* 0x000fc60000000000 */
[----:B------:R-:W-:-:S04]  /*0610*/  VIADD R20, R19, 0xffffffff ;  /* 0xffffffff13147836 */ /* 0x000fc80000000000 */
[----:B------:R-:W-:Y:S01]  /*0620*/  DFMA R12, R16, -R2, R10 ;  /* 0x80000002100c722b */ /* 0x000fe2000000000a */
[----:B------:R-:W-:-:S04]  /*0630*/  ISETP.GT.U32.AND P0, PT, R20, 0x7feffffe, PT ;  /* 0x7feffffe1400780c */ /* 0x000fc80003f04070 */
[----:B------:R-:W-:-:S03]  /*0640*/  ISETP.GT.U32.OR P0, PT, R21, 0x7feffffe, P0 ;  /* 0x7feffffe1500780c */ /* 0x000fc60000704470 */
[----:B------:R-:W-:-:S10]  /*0650*/  DFMA R12, R14, R12, R16 ;  /* 0x0000000c0e0c722b */ /* 0x000fd40000000010 */
[----:B------:R-:W-:Y:S05]  /*0660*/  @P0 BRA `(.L_x_3) ;  /* 0x00000000006c0947 */ /* 0x000fea0003800000 */
[----:B------:R-:W-:-:S04]  /*0670*/  LOP3.LUT R7, R5, 0x7ff00000, RZ, 0xc0, !PT ;  /* 0x7ff0000005077812 */ /* 0x000fc800078ec0ff */
[CC--:B------:R-:W-:Y:S02]  /*0680*/  VIADDMNMX R6, R8.reuse, -R7.reuse, 0xb9600000, !PT ;  /* 0xb960000008067446 */ /* 0x0c0fe40007800907 */
[----:B------:R-:W-:Y:S02]  /*0690*/  ISETP.GE.U32.AND P0, PT, R8, R7, PT ;  /* 0x000000070800720c */ /* 0x000fe40003f06070 */
[----:B------:R-:W-:Y:S02]  /*06a0*/  VIMNMX R6, PT, PT, R6, 0x46a00000, PT ;  /* 0x46a0000006067848 */ /* 0x000fe40003fe0100 */
[----:B------:R-:W-:-:S05]  /*06b0*/  SEL R9, R9, 0x63400000, !P0 ;  /* 0x6340000009097807 */ /* 0x000fca0004000000 */
[----:B------:R-:W-:Y:S02]  /*06c0*/  IMAD.IADD R14, R6, 0x1, -R9 ;  /* 0x00000001060e7824 */ /* 0x000fe400078e0a09 */
[----:B------:R-:W-:Y:S02]  /*06d0*/  IMAD.MOV.U32 R6, RZ, RZ, RZ ;  /* 0x000000ffff067224 */ /* 0x000fe400078e00ff */
[----:B------:R-:W-:-:S06]  /*06e0*/  VIADD R7, R14, 0x7fe00000 ;  /* 0x7fe000000e077836 */ /* 0x000fcc0000000000 */
[----:B------:R-:W-:-:S10]  /*06f0*/  DMUL R8, R12, R6 ;  /* 0x000000060c087228 */ /* 0x000fd40000000000 */
[----:B------:R-:W-:-:S13]  /*0700*/  FSETP.GTU.AND P0, PT, |R9|, 1.469367938527859385e-39, PT ;  /* 0x001000000900780b */ /* 0x000fda0003f0c200 */
[----:B------:R-:W-:Y:S05]  /*0710*/  @P0 BRA `(.L_x_4) ;  /* 0x0000000000940947 */ /* 0x000fea0003800000 */
[----:B------:R-:W-:Y:S01]  /*0720*/  DFMA R2, R12, -R2, R10 ;  /* 0x800000020c02722b */ /* 0x000fe2000000000a */
[----:B------:R-:W-:-:S09]  /*0730*/  IMAD.MOV.U32 R6, RZ, RZ, RZ ;  /* 0x000000ffff067224 */ /* 0x000fd200078e00ff */
[C---:B------:R-:W-:Y:S02]  /*0740*/  FSETP.NEU.AND P0, PT, R3.reuse, RZ, PT ;  /* 0x000000ff0300720b */ /* 0x040fe40003f0d000 */
[----:B------:R-:W-:-:S04]  /*0750*/  LOP3.LUT R5, R3, 0x80000000, R5, 0x48, !PT ;  /* 0x8000000003057812 */ /* 0x000fc800078e4805 */
[----:B------:R-:W-:-:S07]  /*0760*/  LOP3.LUT R7, R5, R7, RZ, 0xfc, !PT ;  /* 0x0000000705077212 */ /* 0x000fce00078efcff */
[----:B------:R-:W-:Y:S05]  /*0770*/  @!P0 BRA `(.L_x_4) ;  /* 0x00000000007c8947 */ /* 0x000fea0003800000 */
[----:B------:R-:W-:Y:S01]  /*0780*/  IMAD.MOV R3, RZ, RZ, -R14 ;  /* 0x000000ffff037224 */ /* 0x000fe200078e0a0e */
[----:B------:R-:W-:Y:S01]  /*0790*/  DMUL.RP R6, R12, R6 ;  /* 0x000000060c067228 */ /* 0x000fe20000008000 */
[----:B------:R-:W-:-:S06]  /*07a0*/  IMAD.MOV.U32 R2, RZ, RZ, RZ ;  /* 0x000000ffff027224 */ /* 0x000fcc00078e00ff */
[----:B------:R-:W-:-:S03]  /*07b0*/  DFMA R2, R8, -R2, R12 ;  /* 0x800000020802722b */ /* 0x000fc6000000000c */
[----:B------:R-:W-:-:S03]  /*07c0*/  LOP3.LUT R5, R7, R5, RZ, 0x3c, !PT ;  /* 0x0000000507057212 */ /* 0x000fc600078e3cff */
[----:B------:R-:W-:-:S04]  /*07d0*/  IADD3 R2, PT, PT, -R14, -0x43300000, RZ ;  /* 0xbcd000000e027810 */ /* 0x000fc80007ffe1ff */
[----:B------:R-:W-:-:S04]  /*07e0*/  FSETP.NEU.AND P0, PT, |R3|, R2, PT ;  /* 0x000000020300720b */ /* 0x000fc80003f0d200 */
[----:B------:R-:W-:Y:S02]  /*07f0*/  FSEL R8, R6, R8, !P0 ;  /* 0x0000000806087208 */ /* 0x000fe40004000000 */
[----:B------:R-:W-:Y:S01]  /*0800*/  FSEL R9, R5, R9, !P0 ;  /* 0x0000000905097208 */ /* 0x000fe20004000000 */
[----:B------:R-:W-:Y:S06]  /*0810*/  BRA `(.L_x_4) ;  /* 0x0000000000547947 */ /* 0x000fec0003800000 */
.L_x_3:
[----:B------:R-:W-:-:S14]  /*0820*/  DSETP.NAN.AND P0, PT, R6, R6, PT ;  /* 0x000000060600722a */ /* 0x000fdc0003f08000 */
[----:B------:R-:W-:Y:S05]  /*0830*/  @P0 BRA `(.L_x_5) ;  /* 0x0000000000440947 */ /* 0x000fea0003800000 */
[----:B------:R-:W-:-:S14]  /*0840*/  DSETP.NAN.AND P0, PT, R4, R4, PT ;  /* 0x000000040400722a */ /* 0x000fdc0003f08000 */
[----:B------:R-:W-:Y:S05]  /*0850*/  @P0 BRA `(.L_x_6) ;  /* 0x0000000000300947 */ /* 0x000fea0003800000 */
[----:B------:R-:W-:Y:S01]  /*0860*/  ISETP.NE.AND P0, PT, R19, R18, PT ;  /* 0x000000121300720c */ /* 0x000fe20003f05270 */
[----:B------:R-:W-:Y:S02]  /*0870*/  IMAD.MOV.U32 R8, RZ, RZ, 0x0 ;  /* 0x00000000ff087424 */ /* 0x000fe400078e00ff */
[----:B------:R-:W-:-:S10]  /*0880*/  IMAD.MOV.U32 R9, RZ, RZ, -0x80000 ;  /* 0xfff80000ff097424 */ /* 0x000fd400078e00ff */
[----:B------:R-:W-:Y:S05]  /*0890*/  @!P0 BRA `(.L_x_4) ;  /* 0x0000000000348947 */ /* 0x000fea0003800000 */
[----:B------:R-:W-:Y:S02]  /*08a0*/  ISETP.NE.AND P0, PT, R19, 0x7ff00000, PT ;  /* 0x7ff000001300780c */ /* 0x000fe40003f05270 */
[----:B------:R-:W-:Y:S02]  /*08b0*/  LOP3.LUT R9, R7, 0x80000000, R5, 0x48, !PT ;  /* 0x8000000007097812 */ /* 0x000fe400078e4805 */
[----:B------:R-:W-:-:S13]  /*08c0*/  ISETP.EQ.OR P0, PT, R18, RZ, !P0 ;  /* 0x000000ff1200720c */ /* 0x000fda0004702670 */
[----:B------:R-:W-:Y:S01]  /*08d0*/  @P0 LOP3.LUT R2, R9, 0x7ff00000, RZ, 0xfc, !PT ;  /* 0x7ff0000009020812 */ /* 0x000fe200078efcff */
[----:B------:R-:W-:Y:S02]  /*08e0*/  @!P0 IMAD.MOV.U32 R8, RZ, RZ, RZ ;  /* 0x000000ffff088224 */ /* 0x000fe400078e00ff */
[----:B------:R-:W-:Y:S02]  /*08f0*/  @P0 IMAD.MOV.U32 R8, RZ, RZ, RZ ;  /* 0x000000ffff080224 */ /* 0x000fe400078e00ff */
[----:B------:R-:W-:Y:S01]  /*0900*/  @P0 IMAD.MOV.U32 R9, RZ, RZ, R2 ;  /* 0x000000ffff090224 */ /* 0x000fe200078e0002 */
[----:B------:R-:W-:Y:S06]  /*0910*/  BRA `(.L_x_4) ;  /* 0x0000000000147947 */ /* 0x000fec0003800000 */
.L_x_6:
[----:B------:R-:W-:Y:S01]  /*0920*/  LOP3.LUT R9, R5, 0x80000, RZ, 0xfc, !PT ;  /* 0x0008000005097812 */ /* 0x000fe200078efcff */
[----:B------:R-:W-:Y:S01]  /*0930*/  IMAD.MOV.U32 R8, RZ, RZ, R4 ;  /* 0x000000ffff087224 */ /* 0x000fe200078e0004 */
[----:B------:R-:W-:Y:S06]  /*0940*/  BRA `(.L_x_4) ;  /* 0x0000000000087947 */ /* 0x000fec0003800000 */
.L_x_5:
[----:B------:R-:W-:Y:S01]  /*0950*/  LOP3.LUT R9, R7, 0x80000, RZ, 0xfc, !PT ;  /* 0x0008000007097812 */ /* 0x000fe200078efcff */
[----:B------:R-:W-:-:S07]  /*0960*/  IMAD.MOV.U32 R8, RZ, RZ, R6 ;  /* 0x000000ffff087224 */ /* 0x000fce00078e0006 */
.L_x_4:
[----:B------:R-:W-:Y:S05]  /*0970*/  BSYNC.RECONVERGENT B1 ;  /* 0x0000000000017941 */ /* 0x000fea0003800200 */
.L_x_2:
[----:B------:R-:W-:Y:S02]  /*0980*/  IMAD.MOV.U32 R2, RZ, RZ, R0 ;  /* 0x000000ffff027224 */ /* 0x000fe400078e0000 */
[----:B------:R-:W-:-:S04]  /*0990*/  IMAD.MOV.U32 R3, RZ, RZ, 0x0 ;  /* 0x00000000ff037424 */ /* 0x000fc800078e00ff */
[----:B------:R-:W-:Y:S05]  /*09a0*/  RET.REL.NODEC R2 `(compare) ;  /* 0xfffffff402947950 */ /* 0x000fea0003c3ffff */
.L_x_7:
[----:B------:R-:W-:-:S00]  /*09b0*/  BRA `(.L_x_7) ;  /* 0xfffffffc00fc7947 */ /* 0x000fc0000383ffff */
[----:B------:R-:W-:-:S00]  /*09c0*/  NOP ;  /* 0x0000000000007918 */ /* 0x000fc00000000000 */
        /* <DEDUP_REMOVED lines=11> */
.L_x_8:


//--------------------- .nv.shared.reserved.0     --------------------------
	.section	.nv.shared.reserved.0,"aw",@nobits
	.weak		__nv_reservedSMEM_offset_0_alias
	.size		__nv_reservedSMEM_offset_0_alias, 0, 64
	.other		__nv_reservedSMEM_offset_0_alias,@"STO_CUDA_RESERVED_SHARED STV_DEFAULT"
__nv_reservedSMEM_offset_0_alias:
	.zero		0
	.zero		64


//--------------------- .nv.constant0.compare     --------------------------
	.section	.nv.constant0.compare,"a",@progbits
	.sectionflags	@""
	.align	4
.nv.constant0.compare:
	.zero		924


//--------------------- SYMBOLS --------------------------

	.type		.nv.reservedSmem.offset0,@object
	.size		.nv.reservedSmem.offset0,0x4
